	.headerflags	@"EF_CUDA_TEXMODE_UNIFIED EF_CUDA_64BIT_ADDRESS EF_CUDA_ACCELERATORS EF_CUDA_SM90 EF_CUDA_VIRTUAL_SM(EF_CUDA_SM90)"
	.elftype	@"ET_EXEC"


//--------------------- .nv.info                  --------------------------
	.section	.nv.info,"",@"SHT_CUDA_INFO"
	.align	4


	//----- nvinfo : EIATTR_REGCOUNT
	.align		4
        /*0000*/ 	.byte	0x04, 0x2f
        /*0002*/ 	.short	(.L_1 - .L_0)
	.align		4
.L_0:
        /*0004*/ 	.word	index@(triton_poi_fused__to_copy_add_arange_clamp_mul_sub_26)
        /*0008*/ 	.word	0x0000000c


	//----- nvinfo : EIATTR_MIN_STACK_SIZE
	.align		4
.L_1:
        /*000c*/ 	.byte	0x04, 0x12
        /*000e*/ 	.short	(.L_3 - .L_2)
	.align		4
.L_2:
        /*0010*/ 	.word	index@(triton_poi_fused__to_copy_add_arange_clamp_mul_sub_26)
        /*0014*/ 	.word	0x00000000


	//----- nvinfo : EIATTR_FRAME_SIZE
	.align		4
.L_3:
        /*0018*/ 	.byte	0x04, 0x11
        /*001a*/ 	.short	(.L_5 - .L_4)
	.align		4
.L_4:
        /*001c*/ 	.word	index@(triton_poi_fused__to_copy_add_arange_clamp_mul_sub_26)
        /*0020*/ 	.word	0x00000000


	//----- nvinfo : EIATTR_MIN_STACK_SIZE
	.align		4
.L_5:
        /*0024*/ 	.byte	0x04, 0x12
        /*0026*/ 	.short	(.L_7 - .L_6)
	.align		4
.L_6:
        /*0028*/ 	.word	index@(triton_poi_fused__to_copy_add_arange_clamp_mul_sub_26)
        /*002c*/ 	.word	0x00000000
.L_7:


//--------------------- .nv.info.triton_poi_fused__to_copy_add_arange_clamp_mul_sub_26 --------------------------
	.section	.nv.info.triton_poi_fused__to_copy_add_arange_clamp_mul_sub_26,"",@"SHT_CUDA_INFO"
	.sectionflags	@""
	.align	4


	//----- nvinfo : EIATTR_CUDA_API_VERSION
	.align		4
        /*0000*/ 	.byte	0x04, 0x37
        /*0002*/ 	.short	(.L_9 - .L_8)
.L_8:
        /*0004*/ 	.word	0x0000007c


	//----- nvinfo : EIATTR_KPARAM_INFO
	.align		4
.L_9:
        /*0008*/ 	.byte	0x04, 0x17
        /*000a*/ 	.short	(.L_11 - .L_10)
.L_10:
        /*000c*/ 	.word	0x00000000
        /*0010*/ 	.short	0x0001
        /*0012*/ 	.short	0x0008
        /*0014*/ 	.byte	0x00, 0xf0, 0x11, 0x00


	//----- nvinfo : EIATTR_KPARAM_INFO
	.align		4
.L_11:
        /*0018*/ 	.byte	0x04, 0x17
        /*001a*/ 	.short	(.L_13 - .L_12)
.L_12:
        /*001c*/ 	.word	0x00000000
        /*0020*/ 	.short	0x0000
        /*0022*/ 	.short	0x0000
        /*0024*/ 	.byte	0x00, 0xf4, 0x21, 0x00


	//----- nvinfo : EIATTR_SPARSE_MMA_MASK
	.align		4
.L_13:
        /*0028*/ 	.byte	0x03, 0x50
        /*002a*/ 	.short	0x0000


	//----- nvinfo : EIATTR_MAXREG_COUNT
	.align		4
        /*002c*/ 	.byte	0x03, 0x1b
        /*002e*/ 	.short	0x00ff


	//----- nvinfo : EIATTR_EXIT_INSTR_OFFSETS
	.align		4
        /*0030*/ 	.byte	0x04, 0x1c
        /*0032*/ 	.short	(.L_15 - .L_14)


	//   ....[0]....
.L_14:
        /*0034*/ 	.word	0x00000190


	//   ....[1]....
        /*0038*/ 	.word	0x000001c0


	//----- nvinfo : EIATTR_REQNTID
	.align		4
.L_15:
        /*003c*/ 	.byte	0x04, 0x10
        /*003e*/ 	.short	(.L_17 - .L_16)
.L_16:
        /*0040*/ 	.word	0x00000020
        /*0044*/ 	.word	0x00000001
        /*0048*/ 	.word	0x00000001


	//----- nvinfo : EIATTR_CBANK_PARAM_SIZE
	.align		4
.L_17:
        /*004c*/ 	.byte	0x03, 0x19
        /*004e*/ 	.short	0x000c


	//----- nvinfo : EIATTR_PARAM_CBANK
	.align		4
        /*0050*/ 	.byte	0x04, 0x0a
        /*0052*/ 	.short	(.L_19 - .L_18)
	.align		4
.L_18:
        /*0054*/ 	.word	index@(.nv.constant0.triton_poi_fused__to_copy_add_arange_clamp_mul_sub_26)
        /*0058*/ 	.short	0x0210
        /*005a*/ 	.short	0x000c


	//----- nvinfo : EIATTR_SW_WAR
	.align		4
.L_19:
        /*005c*/ 	.byte	0x04, 0x36
        /*005e*/ 	.short	(.L_21 - .L_20)
.L_20:
        /*0060*/ 	.word	0x00000008
.L_21:


//--------------------- .nv.callgraph             --------------------------
	.section	.nv.callgraph,"",@"SHT_CUDA_CALLGRAPH"
	.align	4
	.sectionentsize	8
	.align		4
        /*0000*/ 	.word	0x00000000
	.align		4
        /*0004*/ 	.word	0xffffffff
	.align		4
        /*0008*/ 	.word	0x00000000
	.align		4
        /*000c*/ 	.word	0xfffffffe
	.align		4
        /*0010*/ 	.word	0x00000000
	.align		4
        /*0014*/ 	.word	0xfffffffd
	.align		4
        /*0018*/ 	.word	0x00000000
	.align		4
        /*001c*/ 	.word	0xfffffffc


//--------------------- .text.triton_poi_fused__to_copy_add_arange_clamp_mul_sub_26 --------------------------
	.section	.text.triton_poi_fused__to_copy_add_arange_clamp_mul_sub_26,"ax",@progbits
	.align	128
        .global         triton_poi_fused__to_copy_add_arange_clamp_mul_sub_26
        .type           triton_poi_fused__to_copy_add_arange_clamp_mul_sub_26,@function
        .size           triton_poi_fused__to_copy_add_arange_clamp_mul_sub_26,(.L_x_1 - triton_poi_fused__to_copy_add_arange_clamp_mul_sub_26)
        .other          triton_poi_fused__to_copy_add_arange_clamp_mul_sub_26,@"STO_CUDA_ENTRY STV_DEFAULT"
triton_poi_fused__to_copy_add_arange_clamp_mul_sub_26:
.text.triton_poi_fused__to_copy_add_arange_clamp_mul_sub_26:
[----:B------:R-:W0:Y:S02]  /*0000*/  LDC R1, c[0x0][0x28] ;  /* 0x00000a00ff017b82 */ /* 0x000e240000000800 */
[----:B------:R-:W1:Y:S01]  /*0010*/  S2R R0, SR_TID.X ;  /* 0x0000000000007919 */ /* 0x000e620000002100 */
[----:B------:R-:W-:Y:S01]  /*0020*/  HFMA2.MMA R3, -RZ, RZ, 1.5, 0 ;  /* 0x3e000000ff037435 */ /* 0x000fe200000001ff */
[----:B------:R-:W2:Y:S01]  /*0030*/  S2R R5, SR_CTAID.X ;  /* 0x0000000000057919 */ /* 0x000ea20000002500 */
[----:B-1----:R-:W-:-:S05]  /*0040*/  IMAD.SHL.U32 R0, R0, 0x2, RZ ;  /* 0x0000000200007824 */ /* 0x002fca00078e00ff */
[----:B------:R-:W-:-:S05]  /*0050*/  LOP3.LUT R0, R0, 0x3e, RZ, 0xc0, !PT ;  /* 0x0000003e00007812 */ /* 0x000fca00078ec0ff */
[----:B--2---:R-:W-:-:S05]  /*0060*/  IMAD R5, R5, 0x40, R0 ;  /* 0x0000004005057824 */ /* 0x004fca00078e0200 */
[----:B------:R-:W-:Y:S02]  /*0070*/  IADD3 R0, R5, 0x1, RZ ;  /* 0x0000000105007810 */ /* 0x000fe40007ffe0ff */
[----:B------:R-:W-:Y:S02]  /*0080*/  I2FP.F32.S32 R2, R5 ;  /* 0x0000000500027245 */ /* 0x000fe40000201400 */
[----:B------:R-:W-:Y:S02]  /*0090*/  I2FP.F32.S32 R0, R0 ;  /* 0x0000000000007245 */ /* 0x000fe40000201400 */
[----:B------:R-:W-:Y:S01]  /*00a0*/  ISETP.GE.AND P0, PT, R5, 0x40, PT ;  /* 0x000000400500780c */ /* 0x000fe20003f06270 */
[----:B------:R-:W-:Y:S02]  /*00b0*/  FADD R2, R2, 0.5 ;  /* 0x3f00000002027421 */ /* 0x000fe40000000000 */
[----:B------:R-:W-:Y:S02]  /*00c0*/  FADD R0, R0, 0.5 ;  /* 0x3f00000000007421 */ /* 0x000fe40000000000 */
[----:B------:R-:W-:-:S02]  /*00d0*/  FFMA R2, R2, R3, -0.5 ;  /* 0xbf00000002027423 */ /* 0x000fc40000000003 */
[----:B------:R-:W-:-:S03]  /*00e0*/  FFMA R0, R0, R3, -0.5 ;  /* 0xbf00000000007423 */ /* 0x000fc60000000003 */
[----:B------:R-:W-:Y:S02]  /*00f0*/  FMNMX R4, RZ, R2, !PT ;  /* 0x00000002ff047209 */ /* 0x000fe40007800000 */
[----:B------:R-:W1:Y:S01]  /*0100*/  LDC.64 R2, c[0x0][0x210] ;  /* 0x00008400ff027b82 */ /* 0x000e620000000a00 */
[----:B------:R-:W-:Y:S01]  /*0110*/  FMNMX R0, RZ, R0, !PT ;  /* 0x00000000ff007209 */ /* 0x000fe20007800000 */
[----:B------:R-:W2:Y:S08]  /*0120*/  F2I.TRUNC.NTZ R6, R4 ;  /* 0x0000000400067305 */ /* 0x000eb0000020f100 */
[----:B------:R-:W3:Y:S01]  /*0130*/  F2I.TRUNC.NTZ R7, R0 ;  /* 0x0000000000077305 */ /* 0x000ee2000020f100 */
[----:B--2---:R-:W-:-:S05]  /*0140*/  I2FP.F32.S32 R9, R6 ;  /* 0x0000000600097245 */ /* 0x004fca0000201400 */
[----:B------:R-:W-:Y:S01]  /*0150*/  FADD.SAT R6, R4, -R9 ;  /* 0x8000000904067221 */ /* 0x000fe20000002000 */
[----:B-1----:R-:W-:Y:S01]  /*0160*/  IMAD.WIDE R2, R5, 0x4, R2 ;  /* 0x0000000405027825 */ /* 0x002fe200078e0202 */
[----:B---3--:R-:W-:-:S05]  /*0170*/  I2FP.F32.S32 R7, R7 ;  /* 0x0000000700077245 */ /* 0x008fca0000201400 */
[----:B------:R-:W-:Y:S01]  /*0180*/  FADD.SAT R7, R0, -R7 ;  /* 0x8000000700077221 */ /* 0x000fe20000002000 */
[----:B------:R-:W-:Y:S06]  /*0190*/  @P0 EXIT ;  /* 0x000000000000094d */ /* 0x000fec0003800000 */
[----:B------:R-:W-:Y:S02]  /*01a0*/  ULDC.64 UR4, c[0x0][0x208] ;  /* 0x0000820000047ab9 */ /* 0x000fe40000000a00 */
[----:B------:R-:W-:Y:S01]  /*01b0*/  STG.E.64 desc[UR4][R2.64], R6 ;  /* 0x0000000602007986 */ /* 0x000fe2000c101b04 */
[----:B------:R-:W-:Y:S05]  /*01c0*/  EXIT ;  /* 0x000000000000794d */ /* 0x000fea0003800000 */
.L_x_0:
[----:B------:R-:W-:-:S00]  /*01d0*/  BRA `(.L_x_0) ;  /* 0xfffffffc00fc7947 */ /* 0x000fc0000383ffff */
[----:B------:R-:W-:-:S00]  /*01e0*/  NOP ;  /* 0x0000000000007918 */ /* 0x000fc00000000000 */
        /* <DEDUP_REMOVED lines=9> */
.L_x_1:


//--------------------- .nv.constant0.triton_poi_fused__to_copy_add_arange_clamp_mul_sub_26 --------------------------
	.section	.nv.constant0.triton_poi_fused__to_copy_add_arange_clamp_mul_sub_26,"a",@progbits
	.sectionflags	@""
	.align	4
.nv.constant0.triton_poi_fused__to_copy_add_arange_clamp_mul_sub_26:
	.zero		540
